	.headerflags	@"EF_CUDA_TEXMODE_UNIFIED EF_CUDA_64BIT_ADDRESS EF_CUDA_ACCELERATORS EF_CUDA_SM90 EF_CUDA_VIRTUAL_SM(EF_CUDA_SM90)"
	.elftype	@"ET_EXEC"


//--------------------- .nv.info                  --------------------------
	.section	.nv.info,"",@"SHT_CUDA_INFO"
	.align	4


	//----- nvinfo : EIATTR_REGCOUNT
	.align		4
        /*0000*/ 	.byte	0x04, 0x2f
        /*0002*/ 	.short	(.L_1 - .L_0)
	.align		4
.L_0:
        /*0004*/ 	.word	index@(triton_poi_fused_convolution_relu_19)
        /*0008*/ 	.word	0x00000020


	//----- nvinfo : EIATTR_MIN_STACK_SIZE
	.align		4
.L_1:
        /*000c*/ 	.byte	0x04, 0x12
        /*000e*/ 	.short	(.L_3 - .L_2)
	.align		4
.L_2:
        /*0010*/ 	.word	index@(triton_poi_fused_convolution_relu_19)
        /*0014*/ 	.word	0x00000000


	//----- nvinfo : EIATTR_FRAME_SIZE
	.align		4
.L_3:
        /*0018*/ 	.byte	0x04, 0x11
        /*001a*/ 	.short	(.L_5 - .L_4)
	.align		4
.L_4:
        /*001c*/ 	.word	index@(triton_poi_fused_convolution_relu_19)
        /*0020*/ 	.word	0x00000000


	//----- nvinfo : EIATTR_MIN_STACK_SIZE
	.align		4
.L_5:
        /*0024*/ 	.byte	0x04, 0x12
        /*0026*/ 	.short	(.L_7 - .L_6)
	.align		4
.L_6:
        /*0028*/ 	.word	index@(triton_poi_fused_convolution_relu_19)
        /*002c*/ 	.word	0x00000000
.L_7:


//--------------------- .nv.info.triton_poi_fused_convolution_relu_19 --------------------------
	.section	.nv.info.triton_poi_fused_convolution_relu_19,"",@"SHT_CUDA_INFO"
	.sectionflags	@""
	.align	4


	//----- nvinfo : EIATTR_CUDA_API_VERSION
	.align		4
        /*0000*/ 	.byte	0x04, 0x37
        /*0002*/ 	.short	(.L_9 - .L_8)
.L_8:
        /*0004*/ 	.word	0x0000007c


	//----- nvinfo : EIATTR_KPARAM_INFO
	.align		4
.L_9:
        /*0008*/ 	.byte	0x04, 0x17
        /*000a*/ 	.short	(.L_11 - .L_10)
.L_10:
        /*000c*/ 	.word	0x00000000
        /*0010*/ 	.short	0x0004
        /*0012*/ 	.short	0x001c
        /*0014*/ 	.byte	0x00, 0xf0, 0x11, 0x00


	//----- nvinfo : EIATTR_KPARAM_INFO
	.align		4
.L_11:
        /*0018*/ 	.byte	0x04, 0x17
        /*001a*/ 	.short	(.L_13 - .L_12)
.L_12:
        /*001c*/ 	.word	0x00000000
        /*0020*/ 	.short	0x0003
        /*0022*/ 	.short	0x0018
        /*0024*/ 	.byte	0x00, 0xf0, 0x11, 0x00


	//----- nvinfo : EIATTR_KPARAM_INFO
	.align		4
.L_13:
        /*0028*/ 	.byte	0x04, 0x17
        /*002a*/ 	.short	(.L_15 - .L_14)
.L_14:
        /*002c*/ 	.word	0x00000000
        /*0030*/ 	.short	0x0002
        /*0032*/ 	.short	0x0010
        /*0034*/ 	.byte	0x00, 0xf4, 0x21, 0x00


	//----- nvinfo : EIATTR_KPARAM_INFO
	.align		4
.L_15:
        /*0038*/ 	.byte	0x04, 0x17
        /*003a*/ 	.short	(.L_17 - .L_16)
.L_16:
        /*003c*/ 	.word	0x00000000
        /*0040*/ 	.short	0x0001
        /*0042*/ 	.short	0x0008
        /*0044*/ 	.byte	0x00, 0xf4, 0x21, 0x00


	//----- nvinfo : EIATTR_KPARAM_INFO
	.align		4
.L_17:
        /*0048*/ 	.byte	0x04, 0x17
        /*004a*/ 	.short	(.L_19 - .L_18)
.L_18:
        /*004c*/ 	.word	0x00000000
        /*0050*/ 	.short	0x0000
        /*0052*/ 	.short	0x0000
        /*0054*/ 	.byte	0x00, 0xf4, 0x21, 0x00


	//----- nvinfo : EIATTR_SPARSE_MMA_MASK
	.align		4
.L_19:
        /*0058*/ 	.byte	0x03, 0x50
        /*005a*/ 	.short	0x0000


	//----- nvinfo : EIATTR_MAXREG_COUNT
	.align		4
        /*005c*/ 	.byte	0x03, 0x1b
        /*005e*/ 	.short	0x00ff


	//----- nvinfo : EIATTR_EXIT_INSTR_OFFSETS
	.align		4
        /*0060*/ 	.byte	0x04, 0x1c
        /*0062*/ 	.short	(.L_21 - .L_20)


	//   ....[0]....
.L_20:
        /*0064*/ 	.word	0x00000d30


	//   ....[1]....
        /*0068*/ 	.word	0x00000d50


	//----- nvinfo : EIATTR_REQNTID
	.align		4
.L_21:
        /*006c*/ 	.byte	0x04, 0x10
        /*006e*/ 	.short	(.L_23 - .L_22)
.L_22:
        /*0070*/ 	.word	0x00000100
        /*0074*/ 	.word	0x00000001
        /*0078*/ 	.word	0x00000001


	//----- nvinfo : EIATTR_CBANK_PARAM_SIZE
	.align		4
.L_23:
        /*007c*/ 	.byte	0x03, 0x19
        /*007e*/ 	.short	0x0020


	//----- nvinfo : EIATTR_PARAM_CBANK
	.align		4
        /*0080*/ 	.byte	0x04, 0x0a
        /*0082*/ 	.short	(.L_25 - .L_24)
	.align		4
.L_24:
        /*0084*/ 	.word	index@(.nv.constant0.triton_poi_fused_convolution_relu_19)
        /*0088*/ 	.short	0x0210
        /*008a*/ 	.short	0x0020


	//----- nvinfo : EIATTR_SW_WAR
	.align		4
.L_25:
        /*008c*/ 	.byte	0x04, 0x36
        /*008e*/ 	.short	(.L_27 - .L_26)
.L_26:
        /*0090*/ 	.word	0x00000008
.L_27:


//--------------------- .nv.callgraph             --------------------------
	.section	.nv.callgraph,"",@"SHT_CUDA_CALLGRAPH"
	.align	4
	.sectionentsize	8
	.align		4
        /*0000*/ 	.word	0x00000000
	.align		4
        /*0004*/ 	.word	0xffffffff
	.align		4
        /*0008*/ 	.word	0x00000000
	.align		4
        /*000c*/ 	.word	0xfffffffe
	.align		4
        /*0010*/ 	.word	0x00000000
	.align		4
        /*0014*/ 	.word	0xfffffffd
	.align		4
        /*0018*/ 	.word	0x00000000
	.align		4
        /*001c*/ 	.word	0xfffffffc


//--------------------- .text.triton_poi_fused_convolution_relu_19 --------------------------
	.section	.text.triton_poi_fused_convolution_relu_19,"ax",@progbits
	.sectionflags	@"SHF_BARRIERS=1"
	.align	128
        .global         triton_poi_fused_convolution_relu_19
        .type           triton_poi_fused_convolution_relu_19,@function
        .size           triton_poi_fused_convolution_relu_19,(.L_x_1 - triton_poi_fused_convolution_relu_19)
        .other          triton_poi_fused_convolution_relu_19,@"STO_CUDA_ENTRY STV_DEFAULT"
triton_poi_fused_convolution_relu_19:
.text.triton_poi_fused_convolution_relu_19:
[----:B------:R-:W0:Y:S01]  /*0000*/  LDC R1, c[0x0][0x28] ;  /* 0x00000a00ff017b82 */ /* 0x000e220000000800 */
[----:B------:R-:W1:Y:S07]  /*0010*/  S2R R2, SR_TID.X ;  /* 0x0000000000027919 */ /* 0x000e6e0000002100 */
[----:B------:R-:W2:Y:S01]  /*0020*/  LDC.64 R22, c[0x0][0x210] ;  /* 0x00008400ff167b82 */ /* 0x000ea20000000a00 */
[----:B------:R-:W-:Y:S01]  /*0030*/  ULDC.64 UR6, c[0x0][0x208] ;  /* 0x0000820000067ab9 */ /* 0x000fe20000000a00 */
[----:B------:R-:W3:Y:S01]  /*0040*/  S2R R21, SR_CTAID.Y ;  /* 0x0000000000157919 */ /* 0x000ee20000002600 */
[----:B------:R-:W4:Y:S01]  /*0050*/  S2R R3, SR_CTAID.X ;  /* 0x0000000000037919 */ /* 0x000f220000002500 */
[----:B-1----:R-:W-:Y:S01]  /*0060*/  IMAD.SHL.U32 R0, R2, 0x4, RZ ;  /* 0x0000000402007824 */ /* 0x002fe200078e00ff */
[----:B------:R-:W-:-:S02]  /*0070*/  SHF.R.U32.HI R10, RZ, 0x6, R2 ;  /* 0x00000006ff0a7819 */ /* 0x000fc40000011602 */
[--C-:B---3--:R-:W-:Y:S02]  /*0080*/  SHF.R.S32.HI R11, RZ, 0x17, R21.reuse ;  /* 0x00000017ff0b7819 */ /* 0x108fe40000011415 */
[----:B------:R-:W-:Y:S02]  /*0090*/  LOP3.LUT R4, R0, 0xfc, RZ, 0xc0, !PT ;  /* 0x000000fc00047812 */ /* 0x000fe400078ec0ff */
[----:B------:R-:W-:Y:S01]  /*00a0*/  SGXT R11, R11, 0x1 ;  /* 0x000000010b0b781a */ /* 0x000fe20000000200 */
[----:B----4-:R-:W-:Y:S01]  /*00b0*/  IMAD.SHL.U32 R3, R3, 0x10, RZ ;  /* 0x0000001003037824 */ /* 0x010fe200078e00ff */
[----:B------:R-:W-:Y:S02]  /*00c0*/  PRMT R4, R4, 0x6540, R21 ;  /* 0x0000654004047816 */ /* 0x000fe40000000015 */
[----:B------:R-:W-:Y:S02]  /*00d0*/  SGXT.U32 R10, R10, 0x2 ;  /* 0x000000020a0a781a */ /* 0x000fe40000000000 */
[----:B------:R-:W-:Y:S01]  /*00e0*/  LEA.HI R5, R11, R4, RZ, 0x9 ;  /* 0x000000040b057211 */ /* 0x000fe200078f48ff */
[----:B------:R-:W1:Y:S03]  /*00f0*/  S2UR UR5, SR_CgaCtaId ;  /* 0x00000000000579c3 */ /* 0x000e660000008800 */
[C---:B------:R-:W-:Y:S01]  /*0100*/  LOP3.LUT R7, R5.reuse, 0xfffffe00, RZ, 0xc0, !PT ;  /* 0xfffffe0005077812 */ /* 0x040fe200078ec0ff */
[----:B------:R-:W-:Y:S01]  /*0110*/  IMAD.SHL.U32 R6, R5, 0x40, RZ ;  /* 0x0000004005067824 */ /* 0x000fe200078e00ff */
[----:B------:R-:W-:-:S04]  /*0120*/  LOP3.LUT R5, R3, R10, RZ, 0xfc, !PT ;  /* 0x0000000a03057212 */ /* 0x000fc800078efcff */
[----:B------:R-:W-:Y:S02]  /*0130*/  LOP3.LUT R6, R6, 0xffff8000, RZ, 0xc0, !PT ;  /* 0xffff800006067812 */ /* 0x000fe400078ec0ff */
[----:B------:R-:W-:Y:S02]  /*0140*/  ISETP.GE.AND P0, PT, R5, 0x40, PT ;  /* 0x000000400500780c */ /* 0x000fe40003f06270 */
[----:B------:R-:W-:Y:S02]  /*0150*/  IADD3 R12, R6, R4, -R7 ;  /* 0x00000004060c7210 */ /* 0x000fe40007ffe807 */
[----:B------:R-:W-:-:S03]  /*0160*/  CS2R R6, SRZ ;  /* 0x0000000000067805 */ /* 0x000fc6000001ff00 */
[----:B------:R-:W-:Y:S01]  /*0170*/  IMAD R9, R5, 0x200, R12 ;  /* 0x0000020005097824 */ /* 0x000fe200078e020c */
[----:B------:R-:W-:-:S03]  /*0180*/  CS2R R4, SRZ ;  /* 0x0000000000047805 */ /* 0x000fc6000001ff00 */
[----:B--2---:R-:W-:Y:S01]  /*0190*/  IMAD.WIDE R8, R9, 0x4, R22 ;  /* 0x0000000409087825 */ /* 0x004fe200078e0216 */
[----:B------:R-:W-:Y:S02]  /*01a0*/  LOP3.LUT R17, R3, 0x4, R10, 0xfe, !PT ;  /* 0x0000000403117812 */ /* 0x000fe400078efe0a */
[----:B------:R-:W-:Y:S02]  /*01b0*/  LOP3.LUT R25, R3, 0x8, R10, 0xfe, !PT ;  /* 0x0000000803197812 */ /* 0x000fe400078efe0a */
[----:B------:R2:W3:Y:S01]  /*01c0*/  @!P0 LDG.E.EL.128 R4, desc[UR6][R8.64] ;  /* 0x0000000608048981 */ /* 0x0004e2000c2e1d00 */
[----:B------:R-:W-:Y:S01]  /*01d0*/  LOP3.LUT R10, R3, 0xc, R10, 0xfe, !PT ;  /* 0x0000000c030a7812 */ /* 0x000fe200078efe0a */
[----:B------:R-:W-:Y:S01]  /*01e0*/  UMOV UR4, 0x400 ;  /* 0x0000040000047882 */ /* 0x000fe20000000000 */
[C---:B------:R-:W-:Y:S01]  /*01f0*/  PRMT R28, R2.reuse, 0x6540, R21 ;  /* 0x00006540021c7816 */ /* 0x040fe20000000015 */
[----:B-1----:R-:W-:Y:S01]  /*0200*/  UPRMT UR4, UR5, 0x654, UR4 ;  /* 0x0000065405047896 */ /* 0x002fe20008000004 */
[C---:B------:R-:W-:Y:S01]  /*0210*/  ISETP.GE.AND P0, PT, R17.reuse, 0x40, PT ;  /* 0x000000401100780c */ /* 0x040fe20003f06270 */
[--C-:B------:R-:W-:Y:S01]  /*0220*/  IMAD R17, R17, 0x200, R12.reuse ;  /* 0x0000020011117824 */ /* 0x100fe200078e020c */
[C---:B------:R-:W-:Y:S01]  /*0230*/  ISETP.GE.AND P1, PT, R25.reuse, 0x40, PT ;  /* 0x000000401900780c */ /* 0x040fe20003f26270 */
[----:B------:R-:W-:Y:S01]  /*0240*/  IMAD R25, R25, 0x200, R12 ;  /* 0x0000020019197824 */ /* 0x000fe200078e020c */
[----:B------:R-:W-:Y:S01]  /*0250*/  SHF.R.U32.HI R15, RZ, 0x6, R2 ;  /* 0x00000006ff0f7819 */ /* 0x000fe20000011602 */
[----:B--2---:R-:W-:Y:S01]  /*0260*/  IMAD.SHL.U32 R9, R2, 0x40, RZ ;  /* 0x0000004002097824 */ /* 0x004fe200078e00ff */
[----:B------:R-:W-:Y:S01]  /*0270*/  LEA.HI R11, R11, R28, RZ, 0x9 ;  /* 0x0000001c0b0b7211 */ /* 0x000fe200078f48ff */
[----:B------:R-:W-:Y:S01]  /*0280*/  IMAD R13, R10, 0x200, R12 ;  /* 0x000002000a0d7824 */ /* 0x000fe200078e020c */
[----:B------:R-:W-:Y:S01]  /*0290*/  SGXT.U32 R15, R15, 0x2 ;  /* 0x000000020f0f781a */ /* 0x000fe20000000000 */
[----:B------:R-:W-:Y:S01]  /*02a0*/  IMAD.WIDE R24, R25, 0x4, R22 ;  /* 0x0000000419187825 */ /* 0x000fe200078e0216 */
[----:B------:R-:W-:-:S02]  /*02b0*/  LOP3.LUT R12, R9, 0xfc0, RZ, 0xc0, !PT ;  /* 0x00000fc0090c7812 */ /* 0x000fc400078ec0ff */
[----:B------:R-:W-:Y:S02]  /*02c0*/  CS2R R8, SRZ ;  /* 0x0000000000087805 */ /* 0x000fe4000001ff00 */
[----:B------:R-:W-:Y:S02]  /*02d0*/  LOP3.LUT R11, R11, 0xfffffe00, RZ, 0xc0, !PT ;  /* 0xfffffe000b0b7812 */ /* 0x000fe400078ec0ff */
[C---:B------:R-:W-:Y:S02]  /*02e0*/  LOP3.LUT R14, R12.reuse, 0x10, RZ, 0xfc, !PT ;  /* 0x000000100c0e7812 */ /* 0x040fe400078efcff */
[----:B------:R-:W-:Y:S01]  /*02f0*/  LOP3.LUT R16, R12, 0x20, RZ, 0xfc, !PT ;  /* 0x000000200c107812 */ /* 0x000fe200078efcff */
[----:B------:R-:W-:Y:S01]  /*0300*/  IMAD.IADD R28, R28, 0x1, -R11 ;  /* 0x000000011c1c7824 */ /* 0x000fe200078e0a0b */
[C---:B------:R-:W-:Y:S02]  /*0310*/  LOP3.LUT R20, R12.reuse, R15, RZ, 0xfc, !PT ;  /* 0x0000000f0c147212 */ /* 0x040fe400078efcff */
[----:B------:R-:W-:-:S02]  /*0320*/  LEA.HI R29, R12, UR4, RZ, 0x1e ;  /* 0x000000040c1d7c11 */ /* 0x000fc4000f8ff0ff */
[----:B------:R-:W-:Y:S02]  /*0330*/  LOP3.LUT R12, R12, 0x30, RZ, 0xfc, !PT ;  /* 0x000000300c0c7812 */ /* 0x000fe400078efcff */
[----:B------:R-:W-:Y:S01]  /*0340*/  LEA.HI R15, R14, UR4, RZ, 0x1e ;  /* 0x000000040e0f7c11 */ /* 0x000fe2000f8ff0ff */
[----:B------:R-:W-:Y:S01]  /*0350*/  IMAD R29, R20, 0x4, R29 ;  /* 0x00000004141d7824 */ /* 0x000fe200078e021d */
[----:B------:R-:W-:Y:S02]  /*0360*/  ISETP.GE.AND P2, PT, R10, 0x40, PT ;  /* 0x000000400a00780c */ /* 0x000fe40003f46270 */
[----:B------:R-:W-:Y:S02]  /*0370*/  CS2R R10, SRZ ;  /* 0x00000000000a7805 */ /* 0x000fe4000001ff00 */
[----:B------:R-:W-:Y:S01]  /*0380*/  LEA.HI R27, R16, UR4, RZ, 0x1e ;  /* 0x00000004101b7c11 */ /* 0x000fe2000f8ff0ff */
[----:B------:R-:W-:Y:S01]  /*0390*/  IMAD.WIDE R16, R17, 0x4, R22 ;  /* 0x0000000411107825 */ /* 0x000fe200078e0216 */
[----:B------:R-:W-:-:S03]  /*03a0*/  LEA.HI R19, R12, UR4, RZ, 0x1e ;  /* 0x000000040c137c11 */ /* 0x000fc6000f8ff0ff */
[C---:B------:R-:W-:Y:S01]  /*03b0*/  IMAD R26, R20.reuse, 0x4, R15 ;  /* 0x00000004141a7824 */ /* 0x040fe200078e020f */
[----:B------:R-:W-:Y:S01]  /*03c0*/  CS2R R14, SRZ ;  /* 0x00000000000e7805 */ /* 0x000fe2000001ff00 */
[----:B------:R-:W-:Y:S01]  /*03d0*/  IMAD.WIDE R22, R13, 0x4, R22 ;  /* 0x000000040d167825 */ /* 0x000fe200078e0216 */
[----:B------:R-:W-:Y:S01]  /*03e0*/  CS2R R12, SRZ ;  /* 0x00000000000c7805 */ /* 0x000fe2000001ff00 */
[----:B------:R1:W2:Y:S02]  /*03f0*/  @!P0 LDG.E.EL.128 R8, desc[UR6][R16.64] ;  /* 0x0000000610088981 */ /* 0x0002a4000c2e1d00 */
[C---:B------:R-:W-:Y:S02]  /*0400*/  IMAD R27, R20.reuse, 0x4, R27 ;  /* 0x00000004141b7824 */ /* 0x040fe400078e021b */
[----:B------:R-:W-:Y:S01]  /*0410*/  IMAD R20, R20, 0x4, R19 ;  /* 0x0000000414147824 */ /* 0x000fe200078e0213 */
[----:B------:R-:W-:Y:S01]  /*0420*/  CS2R R18, SRZ ;  /* 0x0000000000127805 */ /* 0x000fe2000001ff00 */
[----:B------:R4:W5:Y:S01]  /*0430*/  @!P1 LDG.E.EL.128 R12, desc[UR6][R24.64] ;  /* 0x00000006180c9981 */ /* 0x000962000c2e1d00 */
[----:B-1----:R-:W-:-:S06]  /*0440*/  CS2R R16, SRZ ;  /* 0x0000000000107805 */ /* 0x002fcc000001ff00 */
[----:B------:R-:W5:Y:S01]  /*0450*/  @!P2 LDG.E.EL.128 R16, desc[UR6][R22.64] ;  /* 0x000000061610a981 */ /* 0x000f62000c2e1d00 */
[----:B----4-:R-:W1:Y:S02]  /*0460*/  LDC.64 R24, c[0x0][0x218] ;  /* 0x00008600ff187b82 */ /* 0x010e640000000a00 */
[----:B-1----:R-:W-:Y:S01]  /*0470*/  IMAD.WIDE R24, R28, 0x4, R24 ;  /* 0x000000041c187825 */ /* 0x002fe200078e0218 */
[----:B---3--:R-:W-:Y:S04]  /*0480*/  STS [R29], R4 ;  /* 0x000000041d007388 */ /* 0x008fe80000000800 */
[----:B------:R-:W-:Y:S04]  /*0490*/  STS [R26+0x40], R5 ;  /* 0x000040051a007388 */ /* 0x000fe80000000800 */
[----:B------:R1:W-:Y:S04]  /*04a0*/  STS [R27+0x80], R6 ;  /* 0x000080061b007388 */ /* 0x0003e80000000800 */
[----:B------:R-:W-:Y:S04]  /*04b0*/  STS [R20+0xc0], R7 ;  /* 0x0000c00714007388 */ /* 0x000fe80000000800 */
[----:B--2---:R2:W-:Y:S04]  /*04c0*/  STS [R29+0x10], R8 ;  /* 0x000010081d007388 */ /* 0x0045e80000000800 */
[----:B------:R3:W-:Y:S04]  /*04d0*/  STS [R26+0x50], R9 ;  /* 0x000050091a007388 */ /* 0x0007e80000000800 */
[----:B------:R-:W-:Y:S04]  /*04e0*/  STS [R27+0x90], R10 ;  /* 0x0000900a1b007388 */ /* 0x000fe80000000800 */
[----:B------:R4:W-:Y:S04]  /*04f0*/  STS [R20+0xd0], R11 ;  /* 0x0000d00b14007388 */ /* 0x0009e80000000800 */
[----:B-----5:R-:W-:Y:S04]  /*0500*/  STS [R29+0x20], R12 ;  /* 0x0000200c1d007388 */ /* 0x020fe80000000800 */
[----:B------:R5:W-:Y:S04]  /*0510*/  STS [R26+0x60], R13 ;  /* 0x0000600d1a007388 */ /* 0x000be80000000800 */
[----:B------:R1:W-:Y:S04]  /*0520*/  STS [R27+0xa0], R14 ;  /* 0x0000a00e1b007388 */ /* 0x0003e80000000800 */
[----:B------:R-:W-:Y:S04]  /*0530*/  STS [R20+0xe0], R15 ;  /* 0x0000e00f14007388 */ /* 0x000fe80000000800 */
[----:B------:R-:W-:Y:S04]  /*0540*/  STS [R29+0x30], R16 ;  /* 0x000030101d007388 */ /* 0x000fe80000000800 */
[----:B------:R-:W-:Y:S04]  /*0550*/  STS [R26+0x70], R17 ;  /* 0x000070111a007388 */ /* 0x000fe80000000800 */
[----:B------:R2:W-:Y:S04]  /*0560*/  STS [R27+0xb0], R18 ;  /* 0x0000b0121b007388 */ /* 0x0005e80000000800 */
[----:B------:R-:W-:Y:S01]  /*0570*/  STS [R20+0xf0], R19 ;  /* 0x0000f01314007388 */ /* 0x000fe20000000800 */
[----:B------:R-:W-:Y:S06]  /*0580*/  BAR.SYNC.DEFER_BLOCKING 0x0 ;  /* 0x0000000000007b1d */ /* 0x000fec0000010000 */
[----:B-1----:R1:W5:Y:S01]  /*0590*/  LDG.E.EL R6, desc[UR6][R24.64] ;  /* 0x0000000618067981 */ /* 0x002362000c2e1900 */
[----:B------:R-:W-:-:S05]  /*05a0*/  IMAD.SHL.U32 R5, R2, 0x4, RZ ;  /* 0x0000000402057824 */ /* 0x000fca00078e00ff */
[----:B------:R-:W-:-:S04]  /*05b0*/  LOP3.LUT R5, R5, 0x3fc, RZ, 0xc0, !PT ;  /* 0x000003fc05057812 */ /* 0x000fc800078ec0ff */
[C---:B--2---:R-:W-:Y:S02]  /*05c0*/  LOP3.LUT R8, R5.reuse, 0x400, RZ, 0xfc, !PT ;  /* 0x0000040005087812 */ /* 0x044fe400078efcff */
[C---:B---3--:R-:W-:Y:S02]  /*05d0*/  LOP3.LUT R9, R5.reuse, 0x800, RZ, 0xfc, !PT ;  /* 0x0000080005097812 */ /* 0x048fe400078efcff */
[----:B----4-:R-:W-:Y:S02]  /*05e0*/  LOP3.LUT R11, R5, 0xc00, RZ, 0xfc, !PT ;  /* 0x00000c00050b7812 */ /* 0x010fe400078efcff */
[----:B-----5:R-:W-:Y:S02]  /*05f0*/  SHF.R.U32.HI R13, RZ, 0x2, R2 ;  /* 0x00000002ff0d7819 */ /* 0x020fe40000011602 */
[----:B------:R-:W-:Y:S02]  /*0600*/  SHF.R.U32.HI R8, RZ, 0x2, R8 ;  /* 0x00000002ff087819 */ /* 0x000fe40000011608 */
[----:B------:R-:W-:-:S02]  /*0610*/  SHF.R.U32.HI R10, RZ, 0x2, R9 ;  /* 0x00000002ff0a7819 */ /* 0x000fc40000011609 */
[----:B------:R-:W-:Y:S02]  /*0620*/  SHF.R.U32.HI R12, RZ, 0x2, R11 ;  /* 0x00000002ff0c7819 */ /* 0x000fe4000001160b */
[C---:B------:R-:W-:Y:S02]  /*0630*/  LOP3.LUT R4, R2.reuse, 0xff, RZ, 0xc0, !PT ;  /* 0x000000ff02047812 */ /* 0x040fe400078ec0ff */
[----:B------:R-:W-:Y:S02]  /*0640*/  LOP3.LUT R7, R2, 0xfc, RZ, 0xc0, !PT ;  /* 0x000000fc02077812 */ /* 0x000fe400078ec0ff */
[----:B------:R-:W-:Y:S02]  /*0650*/  SGXT.U32 R2, R13, 0x6 ;  /* 0x000000060d02781a */ /* 0x000fe40000000000 */
[----:B------:R-:W-:Y:S02]  /*0660*/  LOP3.LUT R9, R8, 0x1fc, RZ, 0xc0, !PT ;  /* 0x000001fc08097812 */ /* 0x000fe400078ec0ff */
[----:B------:R-:W-:-:S02]  /*0670*/  LOP3.LUT R11, R10, 0x2fc, RZ, 0xc0, !PT ;  /* 0x000002fc0a0b7812 */ /* 0x000fc400078ec0ff */
[----:B------:R-:W-:Y:S01]  /*0680*/  LOP3.LUT R13, R12, 0x3fc, RZ, 0xc0, !PT ;  /* 0x000003fc0c0d7812 */ /* 0x000fe200078ec0ff */
[----:B------:R-:W-:Y:S02]  /*0690*/  VIADD R8, R7, UR4 ;  /* 0x0000000407087c36 */ /* 0x000fe40008000000 */
[----:B------:R-:W-:Y:S02]  /*06a0*/  VIADD R10, R9, UR4 ;  /* 0x00000004090a7c36 */ /* 0x000fe40008000000 */
[----:B------:R-:W-:Y:S02]  /*06b0*/  VIADD R12, R11, UR4 ;  /* 0x000000040b0c7c36 */ /* 0x000fe40008000000 */
[----:B0-----:R-:W-:Y:S02]  /*06c0*/  VIADD R14, R13, UR4 ;  /* 0x000000040d0e7c36 */ /* 0x001fe40008000000 */
[C---:B-1----:R-:W-:Y:S02]  /*06d0*/  IMAD R24, R5.reuse, 0x4, R8 ;  /* 0x0000000405187824 */ /* 0x042fe400078e0208 */
[----:B------:R-:W-:-:S02]  /*06e0*/  IMAD R9, R5, 0x4, R10 ;  /* 0x0000000405097824 */ /* 0x000fc400078e020a */
[C---:B------:R-:W-:Y:S01]  /*06f0*/  IMAD R13, R5.reuse, 0x4, R12 ;  /* 0x00000004050d7824 */ /* 0x040fe200078e020c */
[----:B------:R-:W-:Y:S01]  /*0700*/  LEA R27, R4, UR4, 0x3 ;  /* 0x00000004041b7c11 */ /* 0x000fe2000f8e18ff */
[----:B------:R-:W-:Y:S01]  /*0710*/  IMAD R25, R5, 0x4, R14 ;  /* 0x0000000405197824 */ /* 0x000fe200078e020e */
[----:B------:R-:W-:Y:S04]  /*0720*/  LDS R23, [R9+0x1000] ;  /* 0x0010000009177984 */ /* 0x000fe80000000800 */
[----:B------:R-:W-:Y:S04]  /*0730*/  LDS R20, [R9+0x1004] ;  /* 0x0010040009147984 */ /* 0x000fe80000000800 */
[----:B------:R-:W-:Y:S04]  /*0740*/  LDS R18, [R9+0x1008] ;  /* 0x0010080009127984 */ /* 0x000fe80000000800 */
[----:B------:R-:W-:Y:S04]  /*0750*/  LDS R22, [R9+0x100c] ;  /* 0x00100c0009167984 */ /* 0x000fe80000000800 */
[----:B------:R-:W-:Y:S04]  /*0760*/  LDS R14, [R13+0x2000] ;  /* 0x002000000d0e7984 */ /* 0x000fe80000000800 */
[----:B------:R-:W-:Y:S04]  /*0770*/  LDS R16, [R13+0x2004] ;  /* 0x002004000d107984 */ /* 0x000fe80000000800 */
[----:B------:R-:W-:Y:S04]  /*0780*/  LDS R19, [R13+0x2008] ;  /* 0x002008000d137984 */ /* 0x000fe80000000800 */
[----:B------:R0:W-:Y:S04]  /*0790*/  LDS R10, [R13+0x200c] ;  /* 0x00200c000d0a7984 */ /* 0x0001e80000000800 */
[----:B------:R-:W-:Y:S04]  /*07a0*/  LDS R7, [R24+0xc] ;  /* 0x00000c0018077984 */ /* 0x000fe80000000800 */
[----:B------:R-:W-:Y:S04]  /*07b0*/  LDS R8, [R24+0x8] ;  /* 0x0000080018087984 */ /* 0x000fe80000000800 */
[----:B------:R-:W-:Y:S04]  /*07c0*/  LDS R5, [R24+0x4] ;  /* 0x0000040018057984 */ /* 0x000fe80000000800 */
[----:B------:R1:W-:Y:S04]  /*07d0*/  LDS R4, [R24] ;  /* 0x0000000018047984 */ /* 0x0003e80000000800 */
[----:B------:R-:W-:Y:S04]  /*07e0*/  LDS R12, [R25+0x3000] ;  /* 0x00300000190c7984 */ /* 0x000fe80000000800 */
[----:B------:R-:W-:Y:S04]  /*07f0*/  LDS R17, [R25+0x3004] ;  /* 0x0030040019117984 */ /* 0x000fe80000000800 */
[----:B------:R-:W-:Y:S04]  /*0800*/  LDS R15, [R25+0x3008] ;  /* 0x00300800190f7984 */ /* 0x000fe80000000800 */
[----:B------:R-:W-:Y:S01]  /*0810*/  LDS R11, [R25+0x300c] ;  /* 0x00300c00190b7984 */ /* 0x000fe20000000800 */
[----:B------:R-:W-:Y:S01]  /*0820*/  BAR.SYNC.DEFER_BLOCKING 0x0 ;  /* 0x0000000000007b1d */ /* 0x000fe20000010000 */
[----:B------:R-:W-:-:S02]  /*0830*/  LEA R26, R2, UR4, 0x3 ;  /* 0x00000004021a7c11 */ /* 0x000fc4000f8e18ff */
[----:B0-----:R-:W-:-:S04]  /*0840*/  LOP3.LUT R13, R2, 0x40, RZ, 0xfc, !PT ;  /* 0x00000040020d7812 */ /* 0x001fc800078efcff */
[----:B------:R-:W-:Y:S02]  /*0850*/  LEA R29, R13, UR4, 0x3 ;  /* 0x000000040d1d7c11 */ /* 0x000fe4000f8e18ff */
[----:B------:R-:W-:Y:S02]  /*0860*/  LOP3.LUT R13, R3, 0xc, R0, 0xf8, !PT ;  /* 0x0000000c030d7812 */ /* 0x000fe400078ef800 */
[C---:B------:R-:W-:Y:S01]  /*0870*/  LOP3.LUT R0, R2.reuse, 0x80, RZ, 0xfc, !PT ;  /* 0x0000008002007812 */ /* 0x040fe200078efcff */
[----:B------:R-:W-:Y:S01]  /*0880*/  IMAD.SHL.U32 R3, R21, 0x100, RZ ;  /* 0x0000010015037824 */ /* 0x000fe200078e00ff */
[----:B------:R-:W-:-:S04]  /*0890*/  PRMT R28, R2, 0x6540, R21 ;  /* 0x00006540021c7816 */ /* 0x000fc80000000015 */
[----:B-1----:R-:W-:Y:S02]  /*08a0*/  LOP3.LUT R24, R3, 0xc0, R2, 0xfe, !PT ;  /* 0x000000c003187812 */ /* 0x002fe400078efe02 */
[----:B------:R-:W-:Y:S01]  /*08b0*/  ISETP.GE.AND P0, PT, R13, 0x40, PT ;  /* 0x000000400d00780c */ /* 0x000fe20003f06270 */
[----:B------:R-:W-:Y:S01]  /*08c0*/  STS [R27], R6 ;  /* 0x000000061b007388 */ /* 0x000fe20000000800 */
[----:B------:R-:W-:Y:S06]  /*08d0*/  BAR.SYNC.DEFER_BLOCKING 0x0 ;  /* 0x0000000000007b1d */ /* 0x000fec0000010000 */
[----:B------:R0:W1:Y:S04]  /*08e0*/  LDS R9, [R26] ;  /* 0x000000001a097984 */ /* 0x0000680000000800 */
[----:B------:R-:W2:Y:S01]  /*08f0*/  LDS R29, [R29] ;  /* 0x000000001d1d7984 */ /* 0x000ea20000000800 */
[----:B0-----:R-:W-:-:S02]  /*0900*/  LOP3.LUT R26, R3, 0x40, R2, 0xfe, !PT ;  /* 0x00000040031a7812 */ /* 0x001fc400078efe02 */
[CC--:B-1----:R-:W-:Y:S01]  /*0910*/  FSETP.GEU.AND P3, PT, R5.reuse, -R9.reuse, PT ;  /* 0x800000090500720b */ /* 0x0c2fe20003f6e000 */
[--C-:B------:R-:W-:Y:S01]  /*0920*/  FADD R5, R5, R9.reuse ;  /* 0x0000000905057221 */ /* 0x100fe20000000000 */
[CC--:B------:R-:W-:Y:S01]  /*0930*/  FSETP.GEU.AND P1, PT, R7.reuse, -R9.reuse, PT ;  /* 0x800000090700720b */ /* 0x0c0fe20003f2e000 */
[--C-:B------:R-:W-:Y:S01]  /*0940*/  FADD R6, R8, R9.reuse ;  /* 0x0000000908067221 */ /* 0x100fe20000000000 */
[-C--:B------:R-:W-:Y:S01]  /*0950*/  FSETP.GEU.AND P4, PT, R4, -R9.reuse, PT ;  /* 0x800000090400720b */ /* 0x080fe20003f8e000 */
[--C-:B------:R-:W-:Y:S01]  /*0960*/  FADD R7, R7, R9.reuse ;  /* 0x0000000907077221 */ /* 0x100fe20000000000 */
[----:B------:R-:W-:Y:S01]  /*0970*/  FSETP.GEU.AND P2, PT, R8, -R9, PT ;  /* 0x800000090800720b */ /* 0x000fe20003f4e000 */
[----:B------:R-:W-:Y:S01]  /*0980*/  FADD R4, R4, R9 ;  /* 0x0000000904047221 */ /* 0x000fe20000000000 */
[----:B------:R-:W-:Y:S02]  /*0990*/  LEA R9, R0, UR4, 0x3 ;  /* 0x0000000400097c11 */ /* 0x000fe4000f8e18ff */
[----:B------:R-:W-:-:S03]  /*09a0*/  LOP3.LUT R0, R2, 0xc0, RZ, 0xfc, !PT ;  /* 0x000000c002007812 */ /* 0x000fc600078efcff */
[----:B------:R0:W1:Y:S01]  /*09b0*/  LDS R21, [R9] ;  /* 0x0000000009157984 */ /* 0x0000620000000800 */
[----:B------:R-:W-:Y:S02]  /*09c0*/  LEA R0, R0, UR4, 0x3 ;  /* 0x0000000400007c11 */ /* 0x000fe4000f8e18ff */
[----:B------:R-:W-:Y:S02]  /*09d0*/  LOP3.LUT R8, R3, 0x80, R2, 0xfe, !PT ;  /* 0x0000008003087812 */ /* 0x000fe400078efe02 */
[----:B------:R-:W3:Y:S02]  /*09e0*/  LDC.64 R2, c[0x0][0x220] ;  /* 0x00008800ff027b82 */ /* 0x000ee40000000a00 */
[----:B------:R-:W4:Y:S01]  /*09f0*/  LDS R0, [R0] ;  /* 0x0000000000007984 */ /* 0x000f220000000800 */
[--C-:B0-----:R-:W-:Y:S01]  /*0a00*/  IMAD R9, R28, 0x40, R13.reuse ;  /* 0x000000401c097824 */ /* 0x101fe200078e020d */
[----:B------:R-:W-:Y:S01]  /*0a10*/  SEL R5, R5, RZ, P3 ;  /* 0x000000ff05057207 */ /* 0x000fe20001800000 */
[--C-:B------:R-:W-:Y:S01]  /*0a20*/  IMAD R27, R8, 0x40, R13.reuse ;  /* 0x00000040081b7824 */ /* 0x100fe200078e020d */
[----:B------:R-:W-:Y:S01]  /*0a30*/  SEL R6, R6, RZ, P2 ;  /* 0x000000ff06067207 */ /* 0x000fe20001000000 */
[----:B------:R-:W-:Y:S01]  /*0a40*/  IMAD R25, R26, 0x40, R13 ;  /* 0x000000401a197824 */ /* 0x000fe200078e020d */
[----:B------:R-:W-:Y:S01]  /*0a50*/  SEL R7, R7, RZ, P1 ;  /* 0x000000ff07077207 */ /* 0x000fe20000800000 */
[----:B--2---:R-:W-:Y:S01]  /*0a60*/  FADD R26, R23, R29 ;  /* 0x0000001d171a7221 */ /* 0x004fe20000000000 */
[----:B------:R-:W-:-:S02]  /*0a70*/  SEL R4, R4, RZ, P4 ;  /* 0x000000ff04047207 */ /* 0x000fc40002000000 */
[-C--:B------:R-:W-:Y:S02]  /*0a80*/  FSETP.GEU.AND P4, PT, R23, -R29.reuse, PT ;  /* 0x8000001d1700720b */ /* 0x080fe40003f8e000 */
[CC--:B------:R-:W-:Y:S01]  /*0a90*/  FSETP.GEU.AND P3, PT, R18.reuse, -R29.reuse, PT ;  /* 0x8000001d1200720b */ /* 0x0c0fe20003f6e000 */
[----:B------:R-:W-:Y:S01]  /*0aa0*/  FADD R18, R18, R29 ;  /* 0x0000001d12127221 */ /* 0x000fe20000000000 */
[----:B------:R-:W-:Y:S01]  /*0ab0*/  IMAD R13, R24, 0x40, R13 ;  /* 0x00000040180d7824 */ /* 0x000fe200078e020d */
[----:B------:R-:W-:Y:S01]  /*0ac0*/  FSETP.GEU.AND P6, PT, R22, -R29, PT ;  /* 0x8000001d1600720b */ /* 0x000fe20003fce000 */
[----:B---3--:R-:W-:-:S04]  /*0ad0*/  IMAD.WIDE R8, R9, 0x4, R2 ;  /* 0x0000000409087825 */ /* 0x008fc800078e0202 */
[--C-:B------:R-:W-:Y:S01]  /*0ae0*/  FADD R23, R20, R29.reuse ;  /* 0x0000001d14177221 */ /* 0x100fe20000000000 */
[----:B------:R-:W-:Y:S01]  /*0af0*/  FADD R22, R22, R29 ;  /* 0x0000001d16167221 */ /* 0x000fe20000000000 */
[----:B------:R0:W-:Y:S01]  /*0b00*/  @!P0 STG.E.128 desc[UR6][R8.64], R4 ;  /* 0x0000000408008986 */ /* 0x0001e2000c101d06 */
[----:B------:R-:W-:Y:S01]  /*0b10*/  FSETP.GEU.AND P1, PT, R20, -R29, PT ;  /* 0x8000001d1400720b */ /* 0x000fe20003f2e000 */
[C-C-:B-1----:R-:W-:Y:S01]  /*0b20*/  FADD R24, R19.reuse, R21.reuse ;  /* 0x0000001513187221 */ /* 0x142fe20000000000 */
[-C--:B------:R-:W-:Y:S02]  /*0b30*/  FSETP.GEU.AND P5, PT, R19, -R21.reuse, PT ;  /* 0x800000151300720b */ /* 0x080fe40003fae000 */
[-C--:B------:R-:W-:Y:S02]  /*0b40*/  FSETP.GEU.AND P2, PT, R16, -R21.reuse, PT ;  /* 0x800000151000720b */ /* 0x080fe40003f4e000 */
[----:B0-----:R-:W-:Y:S01]  /*0b50*/  SEL R4, R26, RZ, P4 ;  /* 0x000000ff1a047207 */ /* 0x001fe20002000000 */
[C-C-:B------:R-:W-:Y:S01]  /*0b60*/  FADD R8, R14.reuse, R21.reuse ;  /* 0x000000150e087221 */ /* 0x140fe20000000000 */
[-C--:B------:R-:W-:Y:S01]  /*0b70*/  FSETP.GEU.AND P4, PT, R14, -R21.reuse, PT ;  /* 0x800000150e00720b */ /* 0x080fe20003f8e000 */
[--C-:B------:R-:W-:Y:S01]  /*0b80*/  FADD R9, R16, R21.reuse ;  /* 0x0000001510097221 */ /* 0x100fe20000000000 */
[----:B------:R-:W-:Y:S01]  /*0b90*/  SEL R6, R18, RZ, P3 ;  /* 0x000000ff12067207 */ /* 0x000fe20001800000 */
[C---:B------:R-:W-:Y:S01]  /*0ba0*/  FADD R14, R10.reuse, R21 ;  /* 0x000000150a0e7221 */ /* 0x040fe20000000000 */
[----:B------:R-:W-:Y:S01]  /*0bb0*/  FSETP.GEU.AND P3, PT, R10, -R21, PT ;  /* 0x800000150a00720b */ /* 0x000fe20003f6e000 */
[----:B------:R-:W-:Y:S01]  /*0bc0*/  IMAD.WIDE R18, R25, 0x4, R2 ;  /* 0x0000000419127825 */ /* 0x000fe200078e0202 */
[----:B------:R-:W-:-:S03]  /*0bd0*/  SEL R10, R24, RZ, P5 ;  /* 0x000000ff180a7207 */ /* 0x000fc60002800000 */
[----:B----4-:R-:W-:Y:S01]  /*0be0*/  FADD R16, R11, R0 ;  /* 0x000000000b107221 */ /* 0x010fe20000000000 */
[----:B------:R-:W-:Y:S01]  /*0bf0*/  SEL R5, R23, RZ, P1 ;  /* 0x000000ff17057207 */ /* 0x000fe20000800000 */
[----:B------:R-:W-:Y:S01]  /*0c00*/  IMAD.WIDE R20, R27, 0x4, R2 ;  /* 0x000000041b147825 */ /* 0x000fe200078e0202 */
[----:B------:R-:W-:Y:S02]  /*0c10*/  SEL R7, R22, RZ, P6 ;  /* 0x000000ff16077207 */ /* 0x000fe40003000000 */
[----:B------:R-:W-:Y:S02]  /*0c20*/  FSETP.GEU.AND P5, PT, R11, -R0, PT ;  /* 0x800000000b00720b */ /* 0x000fe40003fae000 */
[----:B------:R-:W-:Y:S02]  /*0c30*/  SEL R9, R9, RZ, P2 ;  /* 0x000000ff09097207 */ /* 0x000fe40001000000 */
[----:B------:R-:W-:Y:S02]  /*0c40*/  SEL R8, R8, RZ, P4 ;  /* 0x000000ff08087207 */ /* 0x000fe40002000000 */
[----:B------:R-:W-:-:S02]  /*0c50*/  SEL R11, R14, RZ, P3 ;  /* 0x000000ff0e0b7207 */ /* 0x000fc40001800000 */
[CC--:B------:R-:W-:Y:S01]  /*0c60*/  FSETP.GEU.AND P6, PT, R15.reuse, -R0.reuse, PT ;  /* 0x800000000f00720b */ /* 0x0c0fe20003fce000 */
[--C-:B------:R-:W-:Y:S01]  /*0c70*/  FADD R15, R15, R0.reuse ;  /* 0x000000000f0f7221 */ /* 0x100fe20000000000 */
[CC--:B------:R-:W-:Y:S01]  /*0c80*/  FSETP.GEU.AND P1, PT, R17.reuse, -R0.reuse, PT ;  /* 0x800000001100720b */ /* 0x0c0fe20003f2e000 */
[--C-:B------:R-:W-:Y:S01]  /*0c90*/  FADD R17, R17, R0.reuse ;  /* 0x0000000011117221 */ /* 0x100fe20000000000 */
[C---:B------:R-:W-:Y:S01]  /*0ca0*/  FSETP.GEU.AND P2, PT, R12.reuse, -R0, PT ;  /* 0x800000000c00720b */ /* 0x040fe20003f4e000 */
[----:B------:R-:W-:Y:S01]  /*0cb0*/  FADD R12, R12, R0 ;  /* 0x000000000c0c7221 */ /* 0x000fe20000000000 */
[----:B------:R0:W-:Y:S01]  /*0cc0*/  @!P0 STG.E.128 desc[UR6][R18.64], R4 ;  /* 0x0000000412008986 */ /* 0x0001e2000c101d06 */
[----:B------:R-:W-:Y:S01]  /*0cd0*/  IMAD.WIDE R2, R13, 0x4, R2 ;  /* 0x000000040d027825 */ /* 0x000fe200078e0202 */
[----:B------:R-:W-:Y:S02]  /*0ce0*/  SEL R14, R15, RZ, P6 ;  /* 0x000000ff0f0e7207 */ /* 0x000fe40003000000 */
[----:B------:R0:W-:Y:S01]  /*0cf0*/  @!P0 STG.E.128 desc[UR6][R20.64], R8 ;  /* 0x0000000814008986 */ /* 0x0001e2000c101d06 */
[----:B------:R-:W-:-:S02]  /*0d00*/  SEL R13, R17, RZ, P1 ;  /* 0x000000ff110d7207 */ /* 0x000fc40000800000 */
[----:B------:R-:W-:Y:S02]  /*0d10*/  SEL R15, R16, RZ, P5 ;  /* 0x000000ff100f7207 */ /* 0x000fe40002800000 */
[----:B------:R-:W-:Y:S01]  /*0d20*/  SEL R12, R12, RZ, P2 ;  /* 0x000000ff0c0c7207 */ /* 0x000fe20001000000 */
[----:B0-----:R-:W-:Y:S06]  /*0d30*/  @P0 EXIT ;  /* 0x000000000000094d */ /* 0x001fec0003800000 */
[----:B------:R-:W-:Y:S01]  /*0d40*/  STG.E.128 desc[UR6][R2.64], R12 ;  /* 0x0000000c02007986 */ /* 0x000fe2000c101d06 */
[----:B------:R-:W-:Y:S05]  /*0d50*/  EXIT ;  /* 0x000000000000794d */ /* 0x000fea0003800000 */
.L_x_0:
[----:B------:R-:W-:-:S00]  /*0d60*/  BRA `(.L_x_0) ;  /* 0xfffffffc00fc7947 */ /* 0x000fc0000383ffff */
[----:B------:R-:W-:-:S00]  /*0d70*/  NOP ;  /* 0x0000000000007918 */ /* 0x000fc00000000000 */
        /* <DEDUP_REMOVED lines=8> */
.L_x_1:


//--------------------- .nv.shared.triton_poi_fused_convolution_relu_19 --------------------------
	.section	.nv.shared.triton_poi_fused_convolution_relu_19,"aw",@nobits
	.sectionflags	@""
	.align	16
	.zero		1024


//--------------------- .nv.constant0.triton_poi_fused_convolution_relu_19 --------------------------
	.section	.nv.constant0.triton_poi_fused_convolution_relu_19,"a",@progbits
	.sectionflags	@""
	.align	4
.nv.constant0.triton_poi_fused_convolution_relu_19:
	.zero		560
